	.headerflags	@"EF_CUDA_TEXMODE_UNIFIED EF_CUDA_64BIT_ADDRESS EF_CUDA_SM86 EF_CUDA_VIRTUAL_SM(EF_CUDA_SM86)"
	.elftype	@"ET_EXEC"


//--------------------- .nv.info                  --------------------------
	.section	.nv.info,"",@"SHT_CUDA_INFO"
	.align	4


	//----- nvinfo : EIATTR_REGCOUNT
	.align		4
        /*0000*/ 	.byte	0x04, 0x2f
        /*0002*/ 	.short	(.L_1 - .L_0)
	.align		4
.L_0:
        /*0004*/ 	.word	index@(_Z27l2Cache_latency_test_kernelPjS_PPvS1_)
        /*0008*/ 	.word	0x00000012


	//----- nvinfo : EIATTR_MAX_STACK_SIZE
	.align		4
.L_1:
        /*000c*/ 	.byte	0x04, 0x23
        /*000e*/ 	.short	(.L_3 - .L_2)
	.align		4
.L_2:
        /*0010*/ 	.word	index@(_Z27l2Cache_latency_test_kernelPjS_PPvS1_)
        /*0014*/ 	.word	0x00000000


	//----- nvinfo : EIATTR_MIN_STACK_SIZE
	.align		4
.L_3:
        /*0018*/ 	.byte	0x04, 0x12
        /*001a*/ 	.short	(.L_5 - .L_4)
	.align		4
.L_4:
        /*001c*/ 	.word	index@(_Z27l2Cache_latency_test_kernelPjS_PPvS1_)
        /*0020*/ 	.word	0x00000000


	//----- nvinfo : EIATTR_FRAME_SIZE
	.align		4
.L_5:
        /*0024*/ 	.byte	0x04, 0x11
        /*0026*/ 	.short	(.L_7 - .L_6)
	.align		4
.L_6:
        /*0028*/ 	.word	index@(_Z27l2Cache_latency_test_kernelPjS_PPvS1_)
        /*002c*/ 	.word	0x00000000
.L_7:


//--------------------- .nv.info._Z27l2Cache_latency_test_kernelPjS_PPvS1_ --------------------------
	.section	.nv.info._Z27l2Cache_latency_test_kernelPjS_PPvS1_,"",@"SHT_CUDA_INFO"
	.align	4


	//----- nvinfo : EIATTR_CUDA_API_VERSION
	.align		4
        /*0000*/ 	.byte	0x04, 0x37
        /*0002*/ 	.short	(.L_9 - .L_8)
.L_8:
        /*0004*/ 	.word	0x00000079


	//----- nvinfo : EIATTR_SW2861232_WAR
	.align		4
.L_9:
        /*0008*/ 	.byte	0x01, 0x35
	.zero		2


	//----- nvinfo : EIATTR_PARAM_CBANK
	.align		4
        /*000c*/ 	.byte	0x04, 0x0a
        /*000e*/ 	.short	(.L_11 - .L_10)
	.align		4
.L_10:
        /*0010*/ 	.word	index@(.nv.constant0._Z27l2Cache_latency_test_kernelPjS_PPvS1_)
        /*0014*/ 	.short	0x0160
        /*0016*/ 	.short	0x0020


	//----- nvinfo : EIATTR_CBANK_PARAM_SIZE
	.align		4
.L_11:
        /*0018*/ 	.byte	0x03, 0x19
        /*001a*/ 	.short	0x0020


	//----- nvinfo : EIATTR_KPARAM_INFO
	.align		4
        /*001c*/ 	.byte	0x04, 0x17
        /*001e*/ 	.short	(.L_13 - .L_12)
.L_12:
        /*0020*/ 	.word	0x00000000
        /*0024*/ 	.short	0x0003
        /*0026*/ 	.short	0x0018
        /*0028*/ 	.byte	0x00, 0xf0, 0x21, 0x00


	//----- nvinfo : EIATTR_KPARAM_INFO
	.align		4
.L_13:
        /*002c*/ 	.byte	0x04, 0x17
        /*002e*/ 	.short	(.L_15 - .L_14)
.L_14:
        /*0030*/ 	.word	0x00000000
        /*0034*/ 	.short	0x0002
        /*0036*/ 	.short	0x0010
        /*0038*/ 	.byte	0x00, 0xf0, 0x21, 0x00


	//----- nvinfo : EIATTR_KPARAM_INFO
	.align		4
.L_15:
        /*003c*/ 	.byte	0x04, 0x17
        /*003e*/ 	.short	(.L_17 - .L_16)
.L_16:
        /*0040*/ 	.word	0x00000000
        /*0044*/ 	.short	0x0001
        /*0046*/ 	.short	0x0008
        /*0048*/ 	.byte	0x00, 0xf0, 0x21, 0x00


	//----- nvinfo : EIATTR_KPARAM_INFO
	.align		4
.L_17:
        /*004c*/ 	.byte	0x04, 0x17
        /*004e*/ 	.short	(.L_19 - .L_18)
.L_18:
        /*0050*/ 	.word	0x00000000
        /*0054*/ 	.short	0x0000
        /*0056*/ 	.short	0x0000
        /*0058*/ 	.byte	0x00, 0xf0, 0x21, 0x00


	//----- nvinfo : EIATTR_MAXREG_COUNT
	.align		4
.L_19:
        /*005c*/ 	.byte	0x03, 0x1b
        /*005e*/ 	.short	0x00ff


	//----- nvinfo : EIATTR_EXIT_INSTR_OFFSETS
	.align		4
        /*0060*/ 	.byte	0x04, 0x1c
        /*0062*/ 	.short	(.L_21 - .L_20)


	//   ....[0]....
.L_20:
        /*0064*/ 	.word	0x000001a0


	//   ....[1]....
        /*0068*/ 	.word	0x000001e0
.L_21:


//--------------------- .nv.constant0._Z27l2Cache_latency_test_kernelPjS_PPvS1_ --------------------------
	.section	.nv.constant0._Z27l2Cache_latency_test_kernelPjS_PPvS1_,"a",@progbits
	.align	4
.nv.constant0._Z27l2Cache_latency_test_kernelPjS_PPvS1_:
	.zero		384


//--------------------- .text._Z27l2Cache_latency_test_kernelPjS_PPvS1_ --------------------------
	.section	.text._Z27l2Cache_latency_test_kernelPjS_PPvS1_,"ax",@progbits
	.sectionflags	@"SHF_BARRIERS=1"
	.sectioninfo	@"SHI_REGISTERS=18"
	.align	128
        .global         _Z27l2Cache_latency_test_kernelPjS_PPvS1_
        .type           _Z27l2Cache_latency_test_kernelPjS_PPvS1_,@function
        .size           _Z27l2Cache_latency_test_kernelPjS_PPvS1_,(.L_x_1 - _Z27l2Cache_latency_test_kernelPjS_PPvS1_)
        .other          _Z27l2Cache_latency_test_kernelPjS_PPvS1_,@"STO_CUDA_ENTRY STV_DEFAULT"
_Z27l2Cache_latency_test_kernelPjS_PPvS1_:
.text._Z27l2Cache_latency_test_kernelPjS_PPvS1_:
[----:B------:R-:W-:-:S02]  /*0000*/  IMAD.MOV.U32 R1, RZ, RZ, c[0x0][0x28] ;  /* 0x00000a00ff017624 */ /* 0x000fc400078e00ff */
[----:B------:R-:W0:Y:S01]  /*0010*/  S2R R0, SR_TID.X ;  /* 0x0000000000007919 */ /* 0x000e220000002100 */
[----:B------:R-:W-:Y:S01]  /*0020*/  MOV R3, 0x8 ;  /* 0x0000000800037802 */ /* 0x000fe20000000f00 */
[----:B------:R-:W-:-:S04]  /*0030*/  ULDC.64 UR4, c[0x0][0x118] ;  /* 0x0000460000047ab9 */ /* 0x000fc80000000a00 */
[----:B0-----:R-:W-:-:S06]  /*0040*/  IMAD.WIDE R2, R0, R3, c[0x0][0x178] ;  /* 0x00005e0000027625 */ /* 0x001fcc00078e0203 */
[----:B------:R-:W5:Y:S04]  /*0050*/  LDG.E.64.STRONG.GPU R2, [R2.64] ;  /* 0x0000000402027981 */ /* 0x000f68000c1efb00 */
[----:B------:R-:W-:Y:S06]  /*0060*/  BAR.SYNC 0x0 ;  /* 0x0000000000007b1d */ /* 0x000fec0000000000 */
[----:B------:R-:W-:-:S02]  /*0070*/  CS2R.32 R15, SR_CLOCKLO ;  /* 0x00000000000f7805 */ /* 0x000fc40000005000 */
[----:B-----5:R-:W2:Y:S04]  /*0080*/  LDG.E.64.STRONG.GPU R2, [R2.64] ;  /* 0x0000000402027981 */ /* 0x020ea8000c1efb00 */
[----:B--2---:R-:W2:Y:S04]  /*0090*/  LDG.E.64.STRONG.GPU R4, [R2.64] ;  /* 0x0000000402047981 */ /* 0x004ea8000c1efb00 */
[----:B--2---:R-:W2:Y:S04]  /*00a0*/  LDG.E.64.STRONG.GPU R4, [R4.64] ;  /* 0x0000000404047981 */ /* 0x004ea8000c1efb00 */
[----:B--2---:R-:W2:Y:S04]  /*00b0*/  LDG.E.64.STRONG.GPU R6, [R4.64] ;  /* 0x0000000404067981 */ /* 0x004ea8000c1efb00 */
[----:B--2---:R-:W2:Y:S04]  /*00c0*/  LDG.E.64.STRONG.GPU R6, [R6.64] ;  /* 0x0000000406067981 */ /* 0x004ea8000c1efb00 */
[----:B--2---:R-:W2:Y:S04]  /*00d0*/  LDG.E.64.STRONG.GPU R8, [R6.64] ;  /* 0x0000000406087981 */ /* 0x004ea8000c1efb00 */
[----:B--2---:R-:W2:Y:S04]  /*00e0*/  LDG.E.64.STRONG.GPU R8, [R8.64] ;  /* 0x0000000408087981 */ /* 0x004ea8000c1efb00 */
[----:B--2---:R-:W2:Y:S04]  /*00f0*/  LDG.E.64.STRONG.GPU R10, [R8.64] ;  /* 0x00000004080a7981 */ /* 0x004ea8000c1efb00 */
[----:B--2---:R-:W2:Y:S04]  /*0100*/  LDG.E.64.STRONG.GPU R10, [R10.64] ;  /* 0x000000040a0a7981 */ /* 0x004ea8000c1efb00 */
[----:B--2---:R0:W5:Y:S02]  /*0110*/  LDG.E.64.STRONG.GPU R12, [R10.64] ;  /* 0x000000040a0c7981 */ /* 0x004164000c1efb00 */
[----:B------:R-:W-:-:S02]  /*0120*/  CS2R.32 R7, SR_CLOCKLO ;  /* 0x0000000000077805 */ /* 0x000fc40000005000 */
[----:B-----5:R-:W-:Y:S01]  /*0130*/  ISETP.NE.U32.AND P0, PT, R12, RZ, PT ;  /* 0x000000ff0c00720c */ /* 0x020fe20003f05070 */
[----:B------:R-:W-:-:S03]  /*0140*/  IMAD.MOV.U32 R5, RZ, RZ, 0x4 ;  /* 0x00000004ff057424 */ /* 0x000fc600078e00ff */
[----:B------:R-:W-:Y:S01]  /*0150*/  ISETP.NE.AND.EX P0, PT, R13, RZ, PT, P0 ;  /* 0x000000ff0d00720c */ /* 0x000fe20003f05300 */
[----:B------:R-:W-:-:S04]  /*0160*/  IMAD.WIDE R2, R0, R5, c[0x0][0x160] ;  /* 0x0000580000027625 */ /* 0x000fc800078e0205 */
[----:B------:R-:W-:Y:S01]  /*0170*/  IMAD.WIDE R4, R0, R5, c[0x0][0x168] ;  /* 0x00005a0000047625 */ /* 0x000fe200078e0205 */
[----:B------:R1:W-:Y:S04]  /*0180*/  STG.E [R2.64], R15 ;  /* 0x0000000f02007986 */ /* 0x0003e8000c101904 */
[----:B------:R1:W-:Y:S03]  /*0190*/  STG.E [R4.64], R7 ;  /* 0x0000000704007986 */ /* 0x0003e6000c101904 */
[----:B------:R-:W-:Y:S05]  /*01a0*/  @P0 EXIT ;  /* 0x000000000000094d */ /* 0x000fea0003800000 */
[----:B-1----:R-:W-:Y:S01]  /*01b0*/  MOV R2, c[0x0][0x170] ;  /* 0x00005c0000027a02 */ /* 0x002fe20000000f00 */
[----:B------:R-:W-:-:S05]  /*01c0*/  IMAD.MOV.U32 R3, RZ, RZ, c[0x0][0x174] ;  /* 0x00005d00ff037624 */ /* 0x000fca00078e00ff */
[----:B------:R-:W-:Y:S01]  /*01d0*/  STG.E.64 [R2.64], RZ ;  /* 0x000000ff02007986 */ /* 0x000fe2000c101b04 */
[----:B------:R-:W-:Y:S05]  /*01e0*/  EXIT ;  /* 0x000000000000794d */ /* 0x000fea0003800000 */
.L_x_0:
[----:B------:R-:W-:-:S00]  /*01f0*/  BRA `(.L_x_0) ;  /* 0xfffffff000007947 */ /* 0x000fc0000383ffff */
[----:B------:R-:W-:-:S00]  /*0200*/  NOP ;  /* 0x0000000000007918 */ /* 0x000fc00000000000 */
[----:B------:R-:W-:-:S00]  /*0210*/  NOP ;  /* 0x0000000000007918 */ /* 0x000fc00000000000 */
[----:B------:R-:W-:-:S00]  /*0220*/  NOP ;  /* 0x0000000000007918 */ /* 0x000fc00000000000 */
[----:B------:R-:W-:-:S00]  /*0230*/  NOP ;  /* 0x0000000000007918 */ /* 0x000fc00000000000 */
[----:B------:R-:W-:-:S00]  /*0240*/  NOP ;  /* 0x0000000000007918 */ /* 0x000fc00000000000 */
[----:B------:R-:W-:-:S00]  /*0250*/  NOP ;  /* 0x0000000000007918 */ /* 0x000fc00000000000 */
[----:B------:R-:W-:-:S00]  /*0260*/  NOP ;  /* 0x0000000000007918 */ /* 0x000fc00000000000 */
[----:B------:R-:W-:-:S00]  /*0270*/  NOP ;  /* 0x0000000000007918 */ /* 0x000fc00000000000 */
.L_x_1:
